	.headerflags	@"EF_CUDA_TEXMODE_UNIFIED EF_CUDA_64BIT_ADDRESS EF_CUDA_ACCELERATORS EF_CUDA_SM90 EF_CUDA_VIRTUAL_SM(EF_CUDA_SM90)"
	.elftype	@"ET_EXEC"


//--------------------- .nv.info                  --------------------------
	.section	.nv.info,"",@"SHT_CUDA_INFO"
	.align	4


	//----- nvinfo : EIATTR_REGCOUNT
	.align		4
        /*0000*/ 	.byte	0x04, 0x2f
        /*0002*/ 	.short	(.L_3 - .L_2)
	.align		4
.L_2:
        /*0004*/ 	.word	index@(triton_poi_fused__native_batch_norm_legit_no_training_relu_11)
        /*0008*/ 	.word	0x0000000f


	//----- nvinfo : EIATTR_MIN_STACK_SIZE
	.align		4
.L_3:
        /*000c*/ 	.byte	0x04, 0x12
        /*000e*/ 	.short	(.L_5 - .L_4)
	.align		4
.L_4:
        /*0010*/ 	.word	index@(triton_poi_fused__native_batch_norm_legit_no_training_relu_11)
        /*0014*/ 	.word	0x00000000


	//----- nvinfo : EIATTR_FRAME_SIZE
	.align		4
.L_5:
        /*0018*/ 	.byte	0x04, 0x11
        /*001a*/ 	.short	(.L_7 - .L_6)
	.align		4
.L_6:
        /*001c*/ 	.word	index@(triton_poi_fused__native_batch_norm_legit_no_training_relu_11)
        /*0020*/ 	.word	0x00000000


	//----- nvinfo : EIATTR_MIN_STACK_SIZE
	.align		4
.L_7:
        /*0024*/ 	.byte	0x04, 0x12
        /*0026*/ 	.short	(.L_9 - .L_8)
	.align		4
.L_8:
        /*0028*/ 	.word	index@(triton_poi_fused__native_batch_norm_legit_no_training_relu_11)
        /*002c*/ 	.word	0x00000000
.L_9:


//--------------------- .nv.info.triton_poi_fused__native_batch_norm_legit_no_training_relu_11 --------------------------
	.section	.nv.info.triton_poi_fused__native_batch_norm_legit_no_training_relu_11,"",@"SHT_CUDA_INFO"
	.sectionflags	@""
	.align	4


	//----- nvinfo : EIATTR_CUDA_API_VERSION
	.align		4
        /*0000*/ 	.byte	0x04, 0x37
        /*0002*/ 	.short	(.L_11 - .L_10)
.L_10:
        /*0004*/ 	.word	0x0000007c


	//----- nvinfo : EIATTR_KPARAM_INFO
	.align		4
.L_11:
        /*0008*/ 	.byte	0x04, 0x17
        /*000a*/ 	.short	(.L_13 - .L_12)
.L_12:
        /*000c*/ 	.word	0x00000000
        /*0010*/ 	.short	0x0003
        /*0012*/ 	.short	0x0018
        /*0014*/ 	.byte	0x00, 0xf0, 0x11, 0x00


	//----- nvinfo : EIATTR_KPARAM_INFO
	.align		4
.L_13:
        /*0018*/ 	.byte	0x04, 0x17
        /*001a*/ 	.short	(.L_15 - .L_14)
.L_14:
        /*001c*/ 	.word	0x00000000
        /*0020*/ 	.short	0x0002
        /*0022*/ 	.short	0x0010
        /*0024*/ 	.byte	0x00, 0xf4, 0x21, 0x00


	//----- nvinfo : EIATTR_KPARAM_INFO
	.align		4
.L_15:
        /*0028*/ 	.byte	0x04, 0x17
        /*002a*/ 	.short	(.L_17 - .L_16)
.L_16:
        /*002c*/ 	.word	0x00000000
        /*0030*/ 	.short	0x0001
        /*0032*/ 	.short	0x0008
        /*0034*/ 	.byte	0x00, 0xf4, 0x21, 0x00


	//----- nvinfo : EIATTR_KPARAM_INFO
	.align		4
.L_17:
        /*0038*/ 	.byte	0x04, 0x17
        /*003a*/ 	.short	(.L_19 - .L_18)
.L_18:
        /*003c*/ 	.word	0x00000000
        /*0040*/ 	.short	0x0000
        /*0042*/ 	.short	0x0000
        /*0044*/ 	.byte	0x00, 0xf4, 0x21, 0x00


	//----- nvinfo : EIATTR_SPARSE_MMA_MASK
	.align		4
.L_19:
        /*0048*/ 	.byte	0x03, 0x50
        /*004a*/ 	.short	0x0000


	//----- nvinfo : EIATTR_MAXREG_COUNT
	.align		4
        /*004c*/ 	.byte	0x03, 0x1b
        /*004e*/ 	.short	0x00ff


	//----- nvinfo : EIATTR_EXIT_INSTR_OFFSETS
	.align		4
        /*0050*/ 	.byte	0x04, 0x1c
        /*0052*/ 	.short	(.L_21 - .L_20)


	//   ....[0]....
.L_20:
        /*0054*/ 	.word	0x00000320


	//----- nvinfo : EIATTR_REQNTID
	.align		4
.L_21:
        /*0058*/ 	.byte	0x04, 0x10
        /*005a*/ 	.short	(.L_23 - .L_22)
.L_22:
        /*005c*/ 	.word	0x00000100
        /*0060*/ 	.word	0x00000001
        /*0064*/ 	.word	0x00000001


	//----- nvinfo : EIATTR_CBANK_PARAM_SIZE
	.align		4
.L_23:
        /*0068*/ 	.byte	0x03, 0x19
        /*006a*/ 	.short	0x001c


	//----- nvinfo : EIATTR_PARAM_CBANK
	.align		4
        /*006c*/ 	.byte	0x04, 0x0a
        /*006e*/ 	.short	(.L_25 - .L_24)
	.align		4
.L_24:
        /*0070*/ 	.word	index@(.nv.constant0.triton_poi_fused__native_batch_norm_legit_no_training_relu_11)
        /*0074*/ 	.short	0x0210
        /*0076*/ 	.short	0x001c


	//----- nvinfo : EIATTR_SW_WAR
	.align		4
.L_25:
        /*0078*/ 	.byte	0x04, 0x36
        /*007a*/ 	.short	(.L_27 - .L_26)
.L_26:
        /*007c*/ 	.word	0x00000008
.L_27:


//--------------------- .nv.callgraph             --------------------------
	.section	.nv.callgraph,"",@"SHT_CUDA_CALLGRAPH"
	.align	4
	.sectionentsize	8
	.align		4
        /*0000*/ 	.word	0x00000000
	.align		4
        /*0004*/ 	.word	0xffffffff
	.align		4
        /*0008*/ 	.word	0x00000000
	.align		4
        /*000c*/ 	.word	0xfffffffe
	.align		4
        /*0010*/ 	.word	0x00000000
	.align		4
        /*0014*/ 	.word	0xfffffffd
	.align		4
        /*0018*/ 	.word	0x00000000
	.align		4
        /*001c*/ 	.word	0xfffffffc


//--------------------- .nv.constant4             --------------------------
	.section	.nv.constant4,"a",@progbits
	.align	8
	.align		8
.nv.constant4:
        /*0000*/ 	.dword	_$_str
	.align		8
        /*0008*/ 	.dword	_$_str_$_2


//--------------------- .text.triton_poi_fused__native_batch_norm_legit_no_training_relu_11 --------------------------
	.section	.text.triton_poi_fused__native_batch_norm_legit_no_training_relu_11,"ax",@progbits
	.align	128
        .global         triton_poi_fused__native_batch_norm_legit_no_training_relu_11
        .type           triton_poi_fused__native_batch_norm_legit_no_training_relu_11,@function
        .size           triton_poi_fused__native_batch_norm_legit_no_training_relu_11,(.L_x_1 - triton_poi_fused__native_batch_norm_legit_no_training_relu_11)
        .other          triton_poi_fused__native_batch_norm_legit_no_training_relu_11,@"STO_CUDA_ENTRY STV_DEFAULT"
triton_poi_fused__native_batch_norm_legit_no_training_relu_11:
.text.triton_poi_fused__native_batch_norm_legit_no_training_relu_11:
[----:B------:R-:W-:Y:S01]  /*0000*/  LDC R1, c[0x0][0x28] ;  /* 0x00000a00ff017b82 */ /* 0x000fe20000000800 */
[----:B------:R-:W1:Y:S07]  /*0010*/  S2R R0, SR_TID.X ;  /* 0x0000000000007919 */ /* 0x000e6e0000002100 */
[----:B------:R-:W2:Y:S01]  /*0020*/  LDC.64 R8, c[0x0][0x220] ;  /* 0x00008800ff087b82 */ /* 0x000ea20000000a00 */
[----:B------:R-:W-:Y:S01]  /*0030*/  ULDC.64 UR4, c[0x0][0x208] ;  /* 0x0000820000047ab9 */ /* 0x000fe20000000a00 */
[----:B------:R-:W3:Y:S06]  /*0040*/  S2R R5, SR_CTAID.X ;  /* 0x0000000000057919 */ /* 0x000eec0000002500 */
[----:B------:R-:W4:Y:S01]  /*0050*/  LDC.64 R6, c[0x0][0x218] ;  /* 0x00008600ff067b82 */ /* 0x000f220000000a00 */
[----:B-1----:R-:W-:-:S04]  /*0060*/  SHF.L.U32 R0, R0, 0x1, RZ ;  /* 0x0000000100007819 */ /* 0x002fc800000006ff */
[----:B------:R-:W-:-:S04]  /*0070*/  LOP3.LUT R0, R0, 0x1fe, RZ, 0xc0, !PT ;  /* 0x000001fe00007812 */ /* 0x000fc800078ec0ff */
[----:B---3--:R-:W-:-:S05]  /*0080*/  LEA R5, R5, R0, 0x9 ;  /* 0x0000000005057211 */ /* 0x008fca00078e48ff */
[----:B------:R-:W-:-:S05]  /*0090*/  IMAD.HI R0, R5, 0x2aaaaaab, RZ ;  /* 0x2aaaaaab05007827 */ /* 0x000fca00078e02ff */
[----:B------:R-:W-:-:S04]  /*00a0*/  SHF.R.U32.HI R3, RZ, 0x1f, R0 ;  /* 0x0000001fff037819 */ /* 0x000fc80000011600 */
[----:B------:R-:W-:Y:S02]  /*00b0*/  LEA.HI R0, R0, R3, RZ, 0x1b ;  /* 0x0000000300007211 */ /* 0x000fe400078fd8ff */
[----:B------:R-:W1:Y:S03]  /*00c0*/  LDC.64 R2, c[0x0][0x210] ;  /* 0x00008400ff027b82 */ /* 0x000e660000000a00 */
[----:B------:R-:W-:-:S04]  /*00d0*/  IMAD R11, R0, -0xc0, R5 ;  /* 0xffffff40000b7824 */ /* 0x000fc800078e0205 */
[----:B--2---:R-:W-:-:S06]  /*00e0*/  IMAD.WIDE R8, R11, 0x4, R8 ;  /* 0x000000040b087825 */ /* 0x004fcc00078e0208 */
[----:B------:R-:W2:Y:S01]  /*00f0*/  LDG.E.EL.64 R8, desc[UR4][R8.64] ;  /* 0x0000000408087981 */ /* 0x000ea2000c2e1b00 */
[----:B----4-:R-:W-:-:S06]  /*0100*/  IMAD.WIDE R6, R11, 0x4, R6 ;  /* 0x000000040b067825 */ /* 0x010fcc00078e0206 */
[----:B------:R-:W3:Y:S01]  /*0110*/  LDG.E.EL.64 R6, desc[UR4][R6.64] ;  /* 0x0000000406067981 */ /* 0x000ee2000c2e1b00 */
[----:B-1----:R-:W-:-:S05]  /*0120*/  IMAD.WIDE R2, R5, 0x4, R2 ;  /* 0x0000000405027825 */ /* 0x002fca00078e0202 */
[----:B------:R-:W3:Y:S01]  /*0130*/  LDG.E.64 R4, desc[UR4][R2.64] ;  /* 0x0000000402047981 */ /* 0x000ee2000c1e1b00 */
[----:B--2---:R-:W-:Y:S01]  /*0140*/  FADD R0, R8, 9.9999997473787516356e-06 ;  /* 0x3727c5ac08007421 */ /* 0x004fe20000000000 */
[----:B------:R-:W-:-:S03]  /*0150*/  FADD R10, R9, 9.9999997473787516356e-06 ;  /* 0x3727c5ac090a7421 */ /* 0x000fc60000000000 */
[----:B------:R-:W1:Y:S08]  /*0160*/  MUFU.SQRT R11, R0 ;  /* 0x00000000000b7308 */ /* 0x000e700000002000 */
[----:B------:R-:W2:Y:S01]  /*0170*/  MUFU.SQRT R12, R10 ;  /* 0x0000000a000c7308 */ /* 0x000ea20000002000 */
[C---:B-1----:R-:W-:Y:S02]  /*0180*/  FSETP.GT.AND P0, PT, R11.reuse, 8.50705917302346158658e+37, PT ;  /* 0x7e8000000b00780b */ /* 0x042fe40003f04000 */
[----:B------:R-:W-:-:S02]  /*0190*/  FSETP.GEU.AND P2, PT, R11, 1.175494350822287508e-38, PT ;  /* 0x008000000b00780b */ /* 0x000fc40003f4e000 */
[C---:B--2---:R-:W-:Y:S02]  /*01a0*/  FSETP.GT.AND P1, PT, R12.reuse, 8.50705917302346158658e+37, PT ;  /* 0x7e8000000c00780b */ /* 0x044fe40003f24000 */
[----:B------:R-:W-:-:S07]  /*01b0*/  FSETP.GEU.AND P3, PT, R12, 1.175494350822287508e-38, PT ;  /* 0x008000000c00780b */ /* 0x000fce0003f6e000 */
[----:B------:R-:W-:Y:S01]  /*01c0*/  @P0 FMUL R11, R11, 0.25 ;  /* 0x3e8000000b0b0820 */ /* 0x000fe20000400000 */
[----:B------:R-:W-:-:S03]  /*01d0*/  HFMA2.MMA R9, -RZ, RZ, 1.625, 0 ;  /* 0x3e800000ff097435 */ /* 0x000fc600000001ff */
[----:B------:R-:W-:Y:S01]  /*01e0*/  @!P2 FMUL R11, R11, 16777216 ;  /* 0x4b8000000b0ba820 */ /* 0x000fe20000400000 */
[----:B------:R-:W-:-:S04]  /*01f0*/  @P1 FMUL R12, R12, 0.25 ;  /* 0x3e8000000c0c1820 */ /* 0x000fc80000400000 */
[----:B------:R-:W-:Y:S01]  /*0200*/  @!P3 FMUL R12, R12, 16777216 ;  /* 0x4b8000000c0cb820 */ /* 0x000fe20000400000 */
[----:B------:R-:W1:Y:S01]  /*0210*/  MUFU.RCP R11, R11 ;  /* 0x0000000b000b7308 */ /* 0x000e620000001000 */
[----:B------:R-:W-:-:S07]  /*0220*/  FSEL R0, R9, 1, P0 ;  /* 0x3f80000009007808 */ /* 0x000fce0000000000 */
[----:B------:R-:W2:Y:S01]  /*0230*/  MUFU.RCP R12, R12 ;  /* 0x0000000c000c7308 */ /* 0x000ea20000001000 */
[----:B------:R-:W-:Y:S01]  /*0240*/  FSEL R9, R9, 1, P1 ;  /* 0x3f80000009097808 */ /* 0x000fe20000800000 */
[----:B------:R-:W-:Y:S01]  /*0250*/  @!P2 FMUL R0, R0, 16777216 ;  /* 0x4b8000000000a820 */ /* 0x000fe20000400000 */
[----:B---3--:R-:W-:-:S03]  /*0260*/  FADD R5, R5, -R7 ;  /* 0x8000000705057221 */ /* 0x008fc60000000000 */
[----:B------:R-:W-:Y:S01]  /*0270*/  @!P3 FMUL R9, R9, 16777216 ;  /* 0x4b8000000909b820 */ /* 0x000fe20000400000 */
[----:B-1----:R-:W-:Y:S01]  /*0280*/  FMUL R7, R11, R0 ;  /* 0x000000000b077220 */ /* 0x002fe20000400000 */
[----:B------:R-:W-:Y:S02]  /*0290*/  FADD R4, R4, -R6 ;  /* 0x8000000604047221 */ /* 0x000fe40000000000 */
[----:B--2---:R-:W-:Y:S02]  /*02a0*/  FMUL R0, R12, R9 ;  /* 0x000000090c007220 */ /* 0x004fe40000400000 */
[----:B------:R-:W-:Y:S02]  /*02b0*/  FMUL R4, R4, R7 ;  /* 0x0000000704047220 */ /* 0x000fe40000400000 */
[----:B------:R-:W-:-:S03]  /*02c0*/  FMUL R0, R5, R0 ;  /* 0x0000000005007220 */ /* 0x000fc60000400000 */
[----:B------:R-:W-:Y:S02]  /*02d0*/  FSETP.GEU.AND P0, PT, R4, RZ, PT ;  /* 0x000000ff0400720b */ /* 0x000fe40003f0e000 */
[----:B------:R-:W-:Y:S02]  /*02e0*/  FSETP.GEU.AND P1, PT, R0, RZ, PT ;  /* 0x000000ff0000720b */ /* 0x000fe40003f2e000 */
[----:B------:R-:W-:Y:S02]  /*02f0*/  FSEL R4, R4, RZ, P0 ;  /* 0x000000ff04047208 */ /* 0x000fe40000000000 */
[----:B------:R-:W-:-:S05]  /*0300*/  FSEL R5, R0, RZ, P1 ;  /* 0x000000ff00057208 */ /* 0x000fca0000800000 */
[----:B------:R-:W-:Y:S01]  /*0310*/  STG.E.64 desc[UR4][R2.64], R4 ;  /* 0x0000000402007986 */ /* 0x000fe2000c101b04 */
[----:B------:R-:W-:Y:S05]  /*0320*/  EXIT ;  /* 0x000000000000794d */ /* 0x000fea0003800000 */
.L_x_0:
[----:B------:R-:W-:-:S00]  /*0330*/  BRA `(.L_x_0) ;  /* 0xfffffffc00fc7947 */ /* 0x000fc0000383ffff */
[----:B------:R-:W-:-:S00]  /*0340*/  NOP ;  /* 0x0000000000007918 */ /* 0x000fc00000000000 */
        /* <DEDUP_REMOVED lines=11> */
.L_x_1:


//--------------------- .nv.global.init           --------------------------
	.section	.nv.global.init,"aw",@progbits
.nv.global.init:
	.type		_$_str,@object
	.size		_$_str,(_$_str_$_2 - _$_str)
_$_str:
        /*0000*/ 	.byte	0x5f, 0x5f, 0x43, 0x55, 0x44, 0x41, 0x5f, 0x46, 0x54, 0x5a, 0x00
	.type		_$_str_$_2,@object
	.size		_$_str_$_2,(.L_1 - _$_str_$_2)
_$_str_$_2:
        /*000b*/ 	.byte	0x5f, 0x5f, 0x43, 0x55, 0x44, 0x41, 0x5f, 0x50, 0x52, 0x45, 0x43, 0x5f, 0x53, 0x51, 0x52, 0x54
        /*001b*/ 	.byte	0x00
.L_1:


//--------------------- .nv.constant0.triton_poi_fused__native_batch_norm_legit_no_training_relu_11 --------------------------
	.section	.nv.constant0.triton_poi_fused__native_batch_norm_legit_no_training_relu_11,"a",@progbits
	.sectionflags	@""
	.align	4
.nv.constant0.triton_poi_fused__native_batch_norm_legit_no_training_relu_11:
	.zero		556
